	.headerflags	@"EF_CUDA_TEXMODE_UNIFIED EF_CUDA_64BIT_ADDRESS EF_CUDA_ACCELERATORS EF_CUDA_SM90 EF_CUDA_VIRTUAL_SM(EF_CUDA_SM90)"
	.elftype	@"ET_EXEC"


//--------------------- .nv.info                  --------------------------
	.section	.nv.info,"",@"SHT_CUDA_INFO"
	.align	4


	//----- nvinfo : EIATTR_REGCOUNT
	.align		4
        /*0000*/ 	.byte	0x04, 0x2f
        /*0002*/ 	.short	(.L_1 - .L_0)
	.align		4
.L_0:
        /*0004*/ 	.word	index@(triton_poi_fused_deform_conv2d_3)
        /*0008*/ 	.word	0x00000012


	//----- nvinfo : EIATTR_MIN_STACK_SIZE
	.align		4
.L_1:
        /*000c*/ 	.byte	0x04, 0x12
        /*000e*/ 	.short	(.L_3 - .L_2)
	.align		4
.L_2:
        /*0010*/ 	.word	index@(triton_poi_fused_deform_conv2d_3)
        /*0014*/ 	.word	0x00000000


	//----- nvinfo : EIATTR_FRAME_SIZE
	.align		4
.L_3:
        /*0018*/ 	.byte	0x04, 0x11
        /*001a*/ 	.short	(.L_5 - .L_4)
	.align		4
.L_4:
        /*001c*/ 	.word	index@(triton_poi_fused_deform_conv2d_3)
        /*0020*/ 	.word	0x00000000


	//----- nvinfo : EIATTR_MIN_STACK_SIZE
	.align		4
.L_5:
        /*0024*/ 	.byte	0x04, 0x12
        /*0026*/ 	.short	(.L_7 - .L_6)
	.align		4
.L_6:
        /*0028*/ 	.word	index@(triton_poi_fused_deform_conv2d_3)
        /*002c*/ 	.word	0x00000000
.L_7:


//--------------------- .nv.info.triton_poi_fused_deform_conv2d_3 --------------------------
	.section	.nv.info.triton_poi_fused_deform_conv2d_3,"",@"SHT_CUDA_INFO"
	.sectionflags	@""
	.align	4


	//----- nvinfo : EIATTR_CUDA_API_VERSION
	.align		4
        /*0000*/ 	.byte	0x04, 0x37
        /*0002*/ 	.short	(.L_9 - .L_8)
.L_8:
        /*0004*/ 	.word	0x0000007c


	//----- nvinfo : EIATTR_KPARAM_INFO
	.align		4
.L_9:
        /*0008*/ 	.byte	0x04, 0x17
        /*000a*/ 	.short	(.L_11 - .L_10)
.L_10:
        /*000c*/ 	.word	0x00000000
        /*0010*/ 	.short	0x0004
        /*0012*/ 	.short	0x001c
        /*0014*/ 	.byte	0x00, 0xf0, 0x11, 0x00


	//----- nvinfo : EIATTR_KPARAM_INFO
	.align		4
.L_11:
        /*0018*/ 	.byte	0x04, 0x17
        /*001a*/ 	.short	(.L_13 - .L_12)
.L_12:
        /*001c*/ 	.word	0x00000000
        /*0020*/ 	.short	0x0003
        /*0022*/ 	.short	0x0018
        /*0024*/ 	.byte	0x00, 0xf0, 0x11, 0x00


	//----- nvinfo : EIATTR_KPARAM_INFO
	.align		4
.L_13:
        /*0028*/ 	.byte	0x04, 0x17
        /*002a*/ 	.short	(.L_15 - .L_14)
.L_14:
        /*002c*/ 	.word	0x00000000
        /*0030*/ 	.short	0x0002
        /*0032*/ 	.short	0x0010
        /*0034*/ 	.byte	0x00, 0xf4, 0x21, 0x00


	//----- nvinfo : EIATTR_KPARAM_INFO
	.align		4
.L_15:
        /*0038*/ 	.byte	0x04, 0x17
        /*003a*/ 	.short	(.L_17 - .L_16)
.L_16:
        /*003c*/ 	.word	0x00000000
        /*0040*/ 	.short	0x0001
        /*0042*/ 	.short	0x0008
        /*0044*/ 	.byte	0x00, 0xf4, 0x21, 0x00


	//----- nvinfo : EIATTR_KPARAM_INFO
	.align		4
.L_17:
        /*0048*/ 	.byte	0x04, 0x17
        /*004a*/ 	.short	(.L_19 - .L_18)
.L_18:
        /*004c*/ 	.word	0x00000000
        /*0050*/ 	.short	0x0000
        /*0052*/ 	.short	0x0000
        /*0054*/ 	.byte	0x00, 0xf4, 0x21, 0x00


	//----- nvinfo : EIATTR_SPARSE_MMA_MASK
	.align		4
.L_19:
        /*0058*/ 	.byte	0x03, 0x50
        /*005a*/ 	.short	0x0000


	//----- nvinfo : EIATTR_MAXREG_COUNT
	.align		4
        /*005c*/ 	.byte	0x03, 0x1b
        /*005e*/ 	.short	0x00ff


	//----- nvinfo : EIATTR_EXIT_INSTR_OFFSETS
	.align		4
        /*0060*/ 	.byte	0x04, 0x1c
        /*0062*/ 	.short	(.L_21 - .L_20)


	//   ....[0]....
.L_20:
        /*0064*/ 	.word	0x00000390


	//   ....[1]....
        /*0068*/ 	.word	0x000003b0


	//----- nvinfo : EIATTR_REQNTID
	.align		4
.L_21:
        /*006c*/ 	.byte	0x04, 0x10
        /*006e*/ 	.short	(.L_23 - .L_22)
.L_22:
        /*0070*/ 	.word	0x00000080
        /*0074*/ 	.word	0x00000001
        /*0078*/ 	.word	0x00000001


	//----- nvinfo : EIATTR_CBANK_PARAM_SIZE
	.align		4
.L_23:
        /*007c*/ 	.byte	0x03, 0x19
        /*007e*/ 	.short	0x0020


	//----- nvinfo : EIATTR_PARAM_CBANK
	.align		4
        /*0080*/ 	.byte	0x04, 0x0a
        /*0082*/ 	.short	(.L_25 - .L_24)
	.align		4
.L_24:
        /*0084*/ 	.word	index@(.nv.constant0.triton_poi_fused_deform_conv2d_3)
        /*0088*/ 	.short	0x0210
        /*008a*/ 	.short	0x0020


	//----- nvinfo : EIATTR_SW_WAR
	.align		4
.L_25:
        /*008c*/ 	.byte	0x04, 0x36
        /*008e*/ 	.short	(.L_27 - .L_26)
.L_26:
        /*0090*/ 	.word	0x00000008
.L_27:


//--------------------- .nv.callgraph             --------------------------
	.section	.nv.callgraph,"",@"SHT_CUDA_CALLGRAPH"
	.align	4
	.sectionentsize	8
	.align		4
        /*0000*/ 	.word	0x00000000
	.align		4
        /*0004*/ 	.word	0xffffffff
	.align		4
        /*0008*/ 	.word	0x00000000
	.align		4
        /*000c*/ 	.word	0xfffffffe
	.align		4
        /*0010*/ 	.word	0x00000000
	.align		4
        /*0014*/ 	.word	0xfffffffd
	.align		4
        /*0018*/ 	.word	0x00000000
	.align		4
        /*001c*/ 	.word	0xfffffffc


//--------------------- .text.triton_poi_fused_deform_conv2d_3 --------------------------
	.section	.text.triton_poi_fused_deform_conv2d_3,"ax",@progbits
	.sectionflags	@"SHF_BARRIERS=1"
	.align	128
        .global         triton_poi_fused_deform_conv2d_3
        .type           triton_poi_fused_deform_conv2d_3,@function
        .size           triton_poi_fused_deform_conv2d_3,(.L_x_1 - triton_poi_fused_deform_conv2d_3)
        .other          triton_poi_fused_deform_conv2d_3,@"STO_CUDA_ENTRY STV_DEFAULT"
triton_poi_fused_deform_conv2d_3:
.text.triton_poi_fused_deform_conv2d_3:
[----:B------:R-:W0:Y:S02]  /*0000*/  LDC R1, c[0x0][0x28] ;  /* 0x00000a00ff017b82 */ /* 0x000e240000000800 */
[----:B------:R-:W1:Y:S01]  /*0010*/  S2R R0, SR_CTAID.Y ;  /* 0x0000000000007919 */ /* 0x000e620000002600 */
[----:B------:R-:W2:Y:S01]  /*0020*/  LDC.64 R2, c[0x0][0x210] ;  /* 0x00008400ff027b82 */ /* 0x000ea20000000a00 */
[----:B------:R-:W-:Y:S01]  /*0030*/  ULDC.64 UR6, c[0x0][0x208] ;  /* 0x0000820000067ab9 */ /* 0x000fe20000000a00 */
[----:B------:R-:W3:Y:S01]  /*0040*/  S2R R12, SR_TID.X ;  /* 0x00000000000c7919 */ /* 0x000ee20000002100 */
[----:B------:R-:W4:Y:S01]  /*0050*/  S2R R4, SR_CTAID.X ;  /* 0x0000000000047919 */ /* 0x000f220000002500 */
[----:B-1----:R-:W-:Y:S02]  /*0060*/  IMAD.SHL.U32 R0, R0, 0x10, RZ ;  /* 0x0000001000007824 */ /* 0x002fe400078e00ff */
[----:B---3--:R-:W-:Y:S01]  /*0070*/  IMAD.SHL.U32 R5, R12, 0x2, RZ ;  /* 0x000000020c057824 */ /* 0x008fe200078e00ff */
[----:B------:R-:W-:Y:S01]  /*0080*/  SHF.R.U32.HI R9, RZ, 0x3, R12 ;  /* 0x00000003ff097819 */ /* 0x000fe2000001160c */
[----:B----4-:R-:W-:-:S03]  /*0090*/  IMAD.SHL.U32 R4, R4, 0x10, RZ ;  /* 0x0000001004047824 */ /* 0x010fc600078e00ff */
[----:B------:R-:W-:-:S04]  /*00a0*/  LOP3.LUT R6, R0, 0xe, R5, 0xf8, !PT ;  /* 0x0000000e00067812 */ /* 0x000fc800078ef805 */
[----:B------:R-:W-:-:S04]  /*00b0*/  SHF.R.S32.HI R7, RZ, 0x1f, R6 ;  /* 0x0000001fff077819 */ /* 0x000fc80000011406 */
[----:B------:R-:W-:Y:S02]  /*00c0*/  LEA.HI R8, R7, R6, RZ, 0x2 ;  /* 0x0000000607087211 */ /* 0x000fe400078f10ff */
[----:B------:R-:W-:Y:S02]  /*00d0*/  SGXT.U32 R7, R9, 0x4 ;  /* 0x000000040907781a */ /* 0x000fe40000000000 */
[C---:B------:R-:W-:Y:S01]  /*00e0*/  LOP3.LUT R11, R8.reuse, 0xfffffffc, RZ, 0xc0, !PT ;  /* 0xfffffffc080b7812 */ /* 0x040fe200078ec0ff */
[----:B------:R-:W-:Y:S01]  /*00f0*/  IMAD.SHL.U32 R8, R8, 0x10, RZ ;  /* 0x0000001008087824 */ /* 0x000fe200078e00ff */
[----:B------:R-:W-:-:S03]  /*0100*/  LOP3.LUT R9, R4, R7, RZ, 0xfc, !PT ;  /* 0x0000000704097212 */ /* 0x000fc600078efcff */
[C---:B------:R-:W-:Y:S01]  /*0110*/  IMAD.IADD R10, R6.reuse, 0x1, -R11 ;  /* 0x00000001060a7824 */ /* 0x040fe200078e0a0b */
[----:B------:R-:W-:-:S03]  /*0120*/  VIMNMX R6, R6, R9, !PT ;  /* 0x0000000906067248 */ /* 0x000fc60007fe0100 */
[----:B------:R-:W-:Y:S01]  /*0130*/  IMAD R10, R9, 0x4, R10 ;  /* 0x00000004090a7824 */ /* 0x000fe200078e020a */
[----:B------:R-:W-:Y:S02]  /*0140*/  LOP3.LUT R9, R8, 0xffffffc0, RZ, 0xc0, !PT ;  /* 0xffffffc008097812 */ /* 0x000fe400078ec0ff */
[----:B------:R-:W-:-:S03]  /*0150*/  ISETP.GE.AND P0, PT, R6, 0x10, PT ;  /* 0x000000100600780c */ /* 0x000fc60003f06270 */
[----:B------:R-:W-:-:S04]  /*0160*/  IMAD.IADD R9, R10, 0x1, R9 ;  /* 0x000000010a097824 */ /* 0x000fc800078e0209 */
[----:B--2---:R-:W-:Y:S01]  /*0170*/  IMAD.WIDE R2, R9, 0x4, R2 ;  /* 0x0000000409027825 */ /* 0x004fe200078e0202 */
[----:B------:R-:W-:-:S06]  /*0180*/  CS2R R8, SRZ ;  /* 0x0000000000087805 */ /* 0x000fcc000001ff00 */
[----:B------:R1:W2:Y:S01]  /*0190*/  @!P0 LDG.E.64 R8, desc[UR6][R2.64] ;  /* 0x0000000602088981 */ /* 0x0002a2000c1e1b00 */
[----:B------:R-:W3:Y:S01]  /*01a0*/  S2UR UR5, SR_CgaCtaId ;  /* 0x00000000000579c3 */ /* 0x000ee20000008800 */
[----:B------:R-:W-:Y:S01]  /*01b0*/  IMAD.SHL.U32 R6, R12, 0x20, RZ ;  /* 0x000000200c067824 */ /* 0x000fe200078e00ff */
[----:B------:R-:W-:Y:S01]  /*01c0*/  SHF.R.U32.HI R13, RZ, 0x4, R5 ;  /* 0x00000004ff0d7819 */ /* 0x000fe20000011605 */
[----:B------:R-:W-:Y:S01]  /*01d0*/  UMOV UR4, 0x400 ;  /* 0x0000040000047882 */ /* 0x000fe20000000000 */
[----:B------:R-:W-:Y:S02]  /*01e0*/  LOP3.LUT R10, R5, 0xfe, RZ, 0xc0, !PT ;  /* 0x000000fe050a7812 */ /* 0x000fe400078ec0ff */
[----:B------:R-:W-:Y:S02]  /*01f0*/  LOP3.LUT R6, R6, 0xe0, RZ, 0xc0, !PT ;  /* 0x000000e006067812 */ /* 0x000fe400078ec0ff */
[----:B------:R-:W-:Y:S01]  /*0200*/  SGXT.U32 R13, R13, 0x4 ;  /* 0x000000040d0d781a */ /* 0x000fe20000000000 */
[----:B-1----:R-:W1:Y:S01]  /*0210*/  LDC.64 R2, c[0x0][0x218] ;  /* 0x00008600ff027b82 */ /* 0x002e620000000a00 */
[----:B------:R-:W-:-:S02]  /*0220*/  LOP3.LUT R11, R6, R7, RZ, 0xfc, !PT ;  /* 0x00000007060b7212 */ /* 0x000fc400078efcff */
[----:B------:R-:W-:Y:S01]  /*0230*/  LOP3.LUT R12, R6, 0x10, RZ, 0xfc, !PT ;  /* 0x00000010060c7812 */ /* 0x000fe200078efcff */
[----:B------:R-:W-:Y:S01]  /*0240*/  IMAD.IADD R10, R10, 0x1, R13 ;  /* 0x000000010a0a7824 */ /* 0x000fe200078e020d */
[-C--:B------:R-:W-:Y:S02]  /*0250*/  LEA.HI R6, R6, R11.reuse, RZ, 0x1c ;  /* 0x0000000b06067211 */ /* 0x080fe400078fe0ff */
[----:B------:R-:W-:Y:S02]  /*0260*/  LEA.HI R12, R12, R11, RZ, 0x1c ;  /* 0x0000000b0c0c7211 */ /* 0x000fe400078fe0ff */
[----:B------:R-:W-:Y:S02]  /*0270*/  LOP3.LUT R5, R4, 0xe, R5, 0xf8, !PT ;  /* 0x0000000e04057812 */ /* 0x000fe400078ef805 */
[----:B------:R-:W-:Y:S01]  /*0280*/  LOP3.LUT R0, R0, R7, RZ, 0xfc, !PT ;  /* 0x0000000700007212 */ /* 0x000fe200078efcff */
[----:B---3--:R-:W-:-:S03]  /*0290*/  UPRMT UR4, UR5, 0x654, UR4 ;  /* 0x0000065405047896 */ /* 0x008fc60008000004 */
[C---:B------:R-:W-:Y:S01]  /*02a0*/  VIMNMX R4, R0.reuse, R5, !PT ;  /* 0x0000000500047248 */ /* 0x040fe20007fe0100 */
[----:B------:R-:W-:-:S03]  /*02b0*/  IMAD R5, R0, 0x10, R5 ;  /* 0x0000001000057824 */ /* 0x000fc600078e0205 */
[----:B------:R-:W-:Y:S02]  /*02c0*/  ISETP.GE.AND P0, PT, R4, 0x10, PT ;  /* 0x000000100400780c */ /* 0x000fe40003f06270 */
[----:B------:R-:W-:Y:S02]  /*02d0*/  LEA R13, R6, UR4, 0x2 ;  /* 0x00000004060d7c11 */ /* 0x000fe4000f8e10ff */
[----:B------:R-:W-:Y:S01]  /*02e0*/  LEA R12, R12, UR4, 0x2 ;  /* 0x000000040c0c7c11 */ /* 0x000fe2000f8e10ff */
[C---:B-1----:R-:W-:Y:S01]  /*02f0*/  IMAD.WIDE R2, R5.reuse, 0x4, R2 ;  /* 0x0000000405027825 */ /* 0x042fe200078e0202 */
[----:B------:R-:W-:Y:S02]  /*0300*/  LEA R6, R10, UR4, 0x2 ;  /* 0x000000040a067c11 */ /* 0x000fe4000f8e10ff */
[----:B------:R-:W1:Y:S02]  /*0310*/  LDC.64 R10, c[0x0][0x220] ;  /* 0x00008800ff0a7b82 */ /* 0x000e640000000a00 */
[----:B-1----:R-:W-:Y:S01]  /*0320*/  IMAD.WIDE R4, R5, 0x4, R10 ;  /* 0x0000000405047825 */ /* 0x002fe200078e020a */
[----:B--2---:R-:W-:Y:S04]  /*0330*/  STS [R13], R8 ;  /* 0x000000080d007388 */ /* 0x004fe80000000800 */
[----:B------:R-:W-:Y:S01]  /*0340*/  STS [R12+0x40], R9 ;  /* 0x000040090c007388 */ /* 0x000fe20000000800 */
[----:B------:R-:W-:Y:S06]  /*0350*/  BAR.SYNC.DEFER_BLOCKING 0x0 ;  /* 0x0000000000007b1d */ /* 0x000fec0000010000 */
[----:B------:R-:W-:Y:S04]  /*0360*/  LDS R14, [R6] ;  /* 0x00000000060e7984 */ /* 0x000fe80000000800 */
[----:B------:R-:W1:Y:S04]  /*0370*/  LDS R15, [R6+0x4] ;  /* 0x00000400060f7984 */ /* 0x000e680000000800 */
[----:B-1----:R1:W-:Y:S01]  /*0380*/  @!P0 STG.E.64 desc[UR6][R2.64], R14 ;  /* 0x0000000e02008986 */ /* 0x0023e2000c101b06 */
[----:B------:R-:W-:Y:S05]  /*0390*/  @P0 EXIT ;  /* 0x000000000000094d */ /* 0x000fea0003800000 */
[----:B------:R-:W-:Y:S01]  /*03a0*/  STG.E.64 desc[UR6][R4.64], R14 ;  /* 0x0000000e04007986 */ /* 0x000fe2000c101b06 */
[----:B------:R-:W-:Y:S05]  /*03b0*/  EXIT ;  /* 0x000000000000794d */ /* 0x000fea0003800000 */
.L_x_0:
[----:B------:R-:W-:-:S00]  /*03c0*/  BRA `(.L_x_0) ;  /* 0xfffffffc00fc7947 */ /* 0x000fc0000383ffff */
[----:B------:R-:W-:-:S00]  /*03d0*/  NOP ;  /* 0x0000000000007918 */ /* 0x000fc00000000000 */
        /* <DEDUP_REMOVED lines=10> */
.L_x_1:


//--------------------- .nv.shared.triton_poi_fused_deform_conv2d_3 --------------------------
	.section	.nv.shared.triton_poi_fused_deform_conv2d_3,"aw",@nobits
	.sectionflags	@""
	.align	16
	.zero		1024


//--------------------- .nv.constant0.triton_poi_fused_deform_conv2d_3 --------------------------
	.section	.nv.constant0.triton_poi_fused_deform_conv2d_3,"a",@progbits
	.sectionflags	@""
	.align	4
.nv.constant0.triton_poi_fused_deform_conv2d_3:
	.zero		560
